	.headerflags	@"EF_CUDA_TEXMODE_UNIFIED EF_CUDA_64BIT_ADDRESS EF_CUDA_ACCELERATORS EF_CUDA_SM90 EF_CUDA_VIRTUAL_SM(EF_CUDA_SM90)"
	.elftype	@"ET_EXEC"


//--------------------- .nv.info                  --------------------------
	.section	.nv.info,"",@"SHT_CUDA_INFO"
	.align	4


	//----- nvinfo : EIATTR_REGCOUNT
	.align		4
        /*0000*/ 	.byte	0x04, 0x2f
        /*0002*/ 	.short	(.L_1 - .L_0)
	.align		4
.L_0:
        /*0004*/ 	.word	index@(triton_poi_fused_max_pool2d_with_indices_105)
        /*0008*/ 	.word	0x00000016


	//----- nvinfo : EIATTR_MIN_STACK_SIZE
	.align		4
.L_1:
        /*000c*/ 	.byte	0x04, 0x12
        /*000e*/ 	.short	(.L_3 - .L_2)
	.align		4
.L_2:
        /*0010*/ 	.word	index@(triton_poi_fused_max_pool2d_with_indices_105)
        /*0014*/ 	.word	0x00000000


	//----- nvinfo : EIATTR_FRAME_SIZE
	.align		4
.L_3:
        /*0018*/ 	.byte	0x04, 0x11
        /*001a*/ 	.short	(.L_5 - .L_4)
	.align		4
.L_4:
        /*001c*/ 	.word	index@(triton_poi_fused_max_pool2d_with_indices_105)
        /*0020*/ 	.word	0x00000000


	//----- nvinfo : EIATTR_MIN_STACK_SIZE
	.align		4
.L_5:
        /*0024*/ 	.byte	0x04, 0x12
        /*0026*/ 	.short	(.L_7 - .L_6)
	.align		4
.L_6:
        /*0028*/ 	.word	index@(triton_poi_fused_max_pool2d_with_indices_105)
        /*002c*/ 	.word	0x00000000
.L_7:


//--------------------- .nv.info.triton_poi_fused_max_pool2d_with_indices_105 --------------------------
	.section	.nv.info.triton_poi_fused_max_pool2d_with_indices_105,"",@"SHT_CUDA_INFO"
	.sectionflags	@""
	.align	4


	//----- nvinfo : EIATTR_CUDA_API_VERSION
	.align		4
        /*0000*/ 	.byte	0x04, 0x37
        /*0002*/ 	.short	(.L_9 - .L_8)
.L_8:
        /*0004*/ 	.word	0x0000007c


	//----- nvinfo : EIATTR_KPARAM_INFO
	.align		4
.L_9:
        /*0008*/ 	.byte	0x04, 0x17
        /*000a*/ 	.short	(.L_11 - .L_10)
.L_10:
        /*000c*/ 	.word	0x00000000
        /*0010*/ 	.short	0x0003
        /*0012*/ 	.short	0x0018
        /*0014*/ 	.byte	0x00, 0xf0, 0x11, 0x00


	//----- nvinfo : EIATTR_KPARAM_INFO
	.align		4
.L_11:
        /*0018*/ 	.byte	0x04, 0x17
        /*001a*/ 	.short	(.L_13 - .L_12)
.L_12:
        /*001c*/ 	.word	0x00000000
        /*0020*/ 	.short	0x0002
        /*0022*/ 	.short	0x0010
        /*0024*/ 	.byte	0x00, 0xf4, 0x21, 0x00


	//----- nvinfo : EIATTR_KPARAM_INFO
	.align		4
.L_13:
        /*0028*/ 	.byte	0x04, 0x17
        /*002a*/ 	.short	(.L_15 - .L_14)
.L_14:
        /*002c*/ 	.word	0x00000000
        /*0030*/ 	.short	0x0001
        /*0032*/ 	.short	0x0008
        /*0034*/ 	.byte	0x00, 0xf4, 0x21, 0x00


	//----- nvinfo : EIATTR_KPARAM_INFO
	.align		4
.L_15:
        /*0038*/ 	.byte	0x04, 0x17
        /*003a*/ 	.short	(.L_17 - .L_16)
.L_16:
        /*003c*/ 	.word	0x00000000
        /*0040*/ 	.short	0x0000
        /*0042*/ 	.short	0x0000
        /*0044*/ 	.byte	0x00, 0xf4, 0x21, 0x00


	//----- nvinfo : EIATTR_SPARSE_MMA_MASK
	.align		4
.L_17:
        /*0048*/ 	.byte	0x03, 0x50
        /*004a*/ 	.short	0x0000


	//----- nvinfo : EIATTR_MAXREG_COUNT
	.align		4
        /*004c*/ 	.byte	0x03, 0x1b
        /*004e*/ 	.short	0x00ff


	//----- nvinfo : EIATTR_EXIT_INSTR_OFFSETS
	.align		4
        /*0050*/ 	.byte	0x04, 0x1c
        /*0052*/ 	.short	(.L_19 - .L_18)


	//   ....[0]....
.L_18:
        /*0054*/ 	.word	0x00000480


	//----- nvinfo : EIATTR_REQNTID
	.align		4
.L_19:
        /*0058*/ 	.byte	0x04, 0x10
        /*005a*/ 	.short	(.L_21 - .L_20)
.L_20:
        /*005c*/ 	.word	0x00000080
        /*0060*/ 	.word	0x00000001
        /*0064*/ 	.word	0x00000001


	//----- nvinfo : EIATTR_CBANK_PARAM_SIZE
	.align		4
.L_21:
        /*0068*/ 	.byte	0x03, 0x19
        /*006a*/ 	.short	0x001c


	//----- nvinfo : EIATTR_PARAM_CBANK
	.align		4
        /*006c*/ 	.byte	0x04, 0x0a
        /*006e*/ 	.short	(.L_23 - .L_22)
	.align		4
.L_22:
        /*0070*/ 	.word	index@(.nv.constant0.triton_poi_fused_max_pool2d_with_indices_105)
        /*0074*/ 	.short	0x0210
        /*0076*/ 	.short	0x001c


	//----- nvinfo : EIATTR_SW_WAR
	.align		4
.L_23:
        /*0078*/ 	.byte	0x04, 0x36
        /*007a*/ 	.short	(.L_25 - .L_24)
.L_24:
        /*007c*/ 	.word	0x00000008
.L_25:


//--------------------- .nv.callgraph             --------------------------
	.section	.nv.callgraph,"",@"SHT_CUDA_CALLGRAPH"
	.align	4
	.sectionentsize	8
	.align		4
        /*0000*/ 	.word	0x00000000
	.align		4
        /*0004*/ 	.word	0xffffffff
	.align		4
        /*0008*/ 	.word	0x00000000
	.align		4
        /*000c*/ 	.word	0xfffffffe
	.align		4
        /*0010*/ 	.word	0x00000000
	.align		4
        /*0014*/ 	.word	0xfffffffd
	.align		4
        /*0018*/ 	.word	0x00000000
	.align		4
        /*001c*/ 	.word	0xfffffffc


//--------------------- .text.triton_poi_fused_max_pool2d_with_indices_105 --------------------------
	.section	.text.triton_poi_fused_max_pool2d_with_indices_105,"ax",@progbits
	.align	128
        .global         triton_poi_fused_max_pool2d_with_indices_105
        .type           triton_poi_fused_max_pool2d_with_indices_105,@function
        .size           triton_poi_fused_max_pool2d_with_indices_105,(.L_x_1 - triton_poi_fused_max_pool2d_with_indices_105)
        .other          triton_poi_fused_max_pool2d_with_indices_105,@"STO_CUDA_ENTRY STV_DEFAULT"
triton_poi_fused_max_pool2d_with_indices_105:
.text.triton_poi_fused_max_pool2d_with_indices_105:
[----:B------:R-:W-:Y:S01]  /*0000*/  LDC R1, c[0x0][0x28] ;  /* 0x00000a00ff017b82 */ /* 0x000fe20000000800 */
[----:B------:R-:W1:Y:S07]  /*0010*/  S2R R0, SR_TID.X ;  /* 0x0000000000007919 */ /* 0x000e6e0000002100 */
[----:B------:R-:W2:Y:S01]  /*0020*/  LDC.64 R2, c[0x0][0x210] ;  /* 0x00008400ff027b82 */ /* 0x000ea20000000a00 */
[----:B------:R-:W-:Y:S01]  /*0030*/  ULDC.64 UR4, c[0x0][0x208] ;  /* 0x0000820000047ab9 */ /* 0x000fe20000000a00 */
[----:B------:R-:W-:Y:S01]  /*0040*/  ULDC.64 UR6, c[0x0][0x220] ;  /* 0x0000880000067ab9 */ /* 0x000fe20000000a00 */
[----:B------:R-:W3:Y:S01]  /*0050*/  S2R R7, SR_CTAID.X ;  /* 0x0000000000077919 */ /* 0x000ee20000002500 */
[----:B-1----:R-:W-:Y:S01]  /*0060*/  IMAD.SHL.U32 R0, R0, 0x2, RZ ;  /* 0x0000000200007824 */ /* 0x002fe200078e00ff */
[----:B---3--:R-:W-:-:S04]  /*0070*/  SHF.R.S32.HI R9, RZ, 0x17, R7 ;  /* 0x00000017ff097819 */ /* 0x008fc80000011407 */
[----:B------:R-:W-:Y:S02]  /*0080*/  LOP3.LUT R0, R0, 0xfe, RZ, 0xc0, !PT ;  /* 0x000000fe00007812 */ /* 0x000fe400078ec0ff */
[----:B------:R-:W-:-:S03]  /*0090*/  SGXT R9, R9, 0x1 ;  /* 0x000000010909781a */ /* 0x000fc60000000200 */
[----:B------:R-:W-:-:S04]  /*00a0*/  IMAD R0, R7, 0x100, R0 ;  /* 0x0000010007007824 */ /* 0x000fc800078e0200 */
[----:B------:R-:W-:Y:S01]  /*00b0*/  VIADD R4, R0, 0x1 ;  /* 0x0000000100047836 */ /* 0x000fe20000000000 */
[----:B------:R-:W-:-:S04]  /*00c0*/  SHF.R.S32.HI R5, RZ, 0x1f, R0 ;  /* 0x0000001fff057819 */ /* 0x000fc80000011400 */
[----:B------:R-:W-:Y:S02]  /*00d0*/  LEA.HI R5, R5, R0, RZ, 0x4 ;  /* 0x0000000005057211 */ /* 0x000fe400078f20ff */
[----:B------:R-:W-:Y:S02]  /*00e0*/  LEA.HI R9, R9, R4, RZ, 0x4 ;  /* 0x0000000409097211 */ /* 0x000fe400078f20ff */
[C---:B------:R-:W-:Y:S01]  /*00f0*/  LOP3.LUT R7, R5.reuse, 0x7ffffff0, RZ, 0xc0, !PT ;  /* 0x7ffffff005077812 */ /* 0x040fe200078ec0ff */
[----:B------:R-:W-:Y:S01]  /*0100*/  IMAD.SHL.U32 R5, R5, 0x4, RZ ;  /* 0x0000000405057824 */ /* 0x000fe200078e00ff */
[----:B------:R-:W-:-:S03]  /*0110*/  LOP3.LUT R9, R9, 0x7ffffff0, RZ, 0xc0, !PT ;  /* 0x7ffffff009097812 */ /* 0x000fc600078ec0ff */
[----:B------:R-:W-:Y:S01]  /*0120*/  IMAD.IADD R7, R0, 0x1, -R7 ;  /* 0x0000000100077824 */ /* 0x000fe200078e0a07 */
[----:B------:R-:W-:Y:S01]  /*0130*/  LOP3.LUT R5, R5, 0xffffffc0, RZ, 0xc0, !PT ;  /* 0xffffffc005057812 */ /* 0x000fe200078ec0ff */
[----:B------:R-:W-:-:S04]  /*0140*/  IMAD.IADD R4, R4, 0x1, -R9 ;  /* 0x0000000104047824 */ /* 0x000fc800078e0a09 */
[--C-:B------:R-:W-:Y:S02]  /*0150*/  IMAD R15, R7, 0x2, R5.reuse ;  /* 0x00000002070f7824 */ /* 0x100fe400078e0205 */
[----:B------:R-:W-:Y:S02]  /*0160*/  IMAD R17, R4, 0x2, R5 ;  /* 0x0000000204117824 */ /* 0x000fe400078e0205 */
[----:B--2---:R-:W-:-:S04]  /*0170*/  IMAD.WIDE R8, R15, 0x4, R2 ;  /* 0x000000040f087825 */ /* 0x004fc800078e0202 */
[----:B------:R-:W-:Y:S01]  /*0180*/  VIADD R13, R15, 0x20 ;  /* 0x000000200f0d7836 */ /* 0x000fe20000000000 */
[----:B------:R-:W2:Y:S01]  /*0190*/  LDG.E.EL R4, desc[UR4][R8.64] ;  /* 0x0000000408047981 */ /* 0x000ea2000c2e1900 */
[----:B------:R-:W-:-:S03]  /*01a0*/  IMAD.WIDE R10, R17, 0x4, R2 ;  /* 0x00000004110a7825 */ /* 0x000fc600078e0202 */
[----:B------:R1:W2:Y:S01]  /*01b0*/  LDG.E.EL R18, desc[UR4][R8.64+0x4] ;  /* 0x0000040408127981 */ /* 0x0002a2000c2e1900 */
[----:B------:R-:W-:-:S03]  /*01c0*/  IMAD.WIDE R12, R13, 0x4, R2 ;  /* 0x000000040d0c7825 */ /* 0x000fc600078e0202 */
[----:B------:R-:W3:Y:S01]  /*01d0*/  LDG.E.EL R16, desc[UR4][R10.64] ;  /* 0x000000040a107981 */ /* 0x000ee2000c2e1900 */
[----:B------:R-:W-:-:S03]  /*01e0*/  VIADD R7, R17, 0x20 ;  /* 0x0000002011077836 */ /* 0x000fc60000000000 */
[----:B------:R-:W3:Y:S01]  /*01f0*/  LDG.E.EL R19, desc[UR4][R10.64+0x4] ;  /* 0x000004040a137981 */ /* 0x000ee2000c2e1900 */
[----:B------:R-:W-:-:S03]  /*0200*/  IMAD.WIDE R6, R7, 0x4, R2 ;  /* 0x0000000407067825 */ /* 0x000fc600078e0202 */
[----:B------:R4:W5:Y:S01]  /*0210*/  LDG.E.EL R5, desc[UR4][R12.64] ;  /* 0x000000040c057981 */ /* 0x000962000c2e1900 */
[----:B------:R-:W-:-:S03]  /*0220*/  VIADD R15, R15, 0x21 ;  /* 0x000000210f0f7836 */ /* 0x000fc60000000000 */
[----:B------:R-:W5:Y:S01]  /*0230*/  LDG.E.EL R6, desc[UR4][R6.64] ;  /* 0x0000000406067981 */ /* 0x000f62000c2e1900 */
[----:B------:R-:W-:Y:S02]  /*0240*/  VIADD R17, R17, 0x21 ;  /* 0x0000002111117836 */ /* 0x000fe40000000000 */
[--C-:B-1----:R-:W-:Y:S01]  /*0250*/  IMAD.WIDE R8, R15, 0x4, R2.reuse ;  /* 0x000000040f087825 */ /* 0x102fe200078e0202 */
[----:B----4-:R-:W1:Y:S03]  /*0260*/  LDC.64 R12, c[0x0][0x218] ;  /* 0x00008600ff0c7b82 */ /* 0x010e660000000a00 */
[----:B------:R-:W-:Y:S02]  /*0270*/  IMAD.WIDE R14, R17, 0x4, R2 ;  /* 0x00000004110e7825 */ /* 0x000fe400078e0202 */
[----:B------:R1:W4:Y:S04]  /*0280*/  LDG.E.EL R2, desc[UR4][R8.64] ;  /* 0x0000000408027981 */ /* 0x000328000c2e1900 */
[----:B------:R-:W4:Y:S01]  /*0290*/  LDG.E.EL R3, desc[UR4][R14.64] ;  /* 0x000000040e037981 */ /* 0x000f22000c2e1900 */
[----:B-1----:R-:W-:Y:S01]  /*02a0*/  IMAD.WIDE R8, R0, 0x4, R12 ;  /* 0x0000000400087825 */ /* 0x002fe200078e020c */
[----:B--2---:R-:W-:-:S02]  /*02b0*/  FSETP.GT.AND P3, PT, R18, R4, PT ;  /* 0x000000041200720b */ /* 0x004fc40003f64000 */
[----:B------:R-:W-:Y:S02]  /*02c0*/  FSETP.NAN.AND P0, PT, R18, R18, PT ;  /* 0x000000121200720b */ /* 0x000fe40003f08000 */
[----:B---3--:R-:W-:Y:S02]  /*02d0*/  FSETP.GT.AND P2, PT, R19, R16, PT ;  /* 0x000000101300720b */ /* 0x008fe40003f44000 */
[----:B-----5:R-:W-:-:S07]  /*02e0*/  FSETP.NAN.AND P4, PT, R5, R5, PT ;  /* 0x000000050500720b */ /* 0x020fce0003f88000 */
[----:B------:R-:W-:Y:S02]  /*02f0*/  @!P3 SEL R18, R18, R4, P0 ;  /* 0x000000041212b207 */ /* 0x000fe40000000000 */
[----:B------:R-:W-:Y:S02]  /*0300*/  FSETP.NAN.AND P1, PT, R6, R6, PT ;  /* 0x000000060600720b */ /* 0x000fe40003f28000 */
[C---:B------:R-:W-:Y:S02]  /*0310*/  FSETP.NAN.AND P5, PT, R19.reuse, R19, PT ;  /* 0x000000131300720b */ /* 0x040fe40003fa8000 */
[----:B------:R-:W-:Y:S02]  /*0320*/  FSETP.GEU.AND P0, PT, R18, R5, PT ;  /* 0x000000051200720b */ /* 0x000fe40003f0e000 */
[----:B------:R-:W-:Y:S02]  /*0330*/  @!P2 SEL R19, R19, R16, P5 ;  /* 0x000000101313a207 */ /* 0x000fe40002800000 */
[----:B------:R-:W-:-:S02]  /*0340*/  @!P4 SEL R5, R5, R18, !P0 ;  /* 0x000000120505c207 */ /* 0x000fc40004000000 */
[----:B------:R-:W-:Y:S02]  /*0350*/  FSETP.GEU.AND P4, PT, R19, R6, PT ;  /* 0x000000061300720b */ /* 0x000fe40003f8e000 */
[----:B------:R-:W-:Y:S02]  /*0360*/  SEL R4, RZ, 0x1, !P3 ;  /* 0x00000001ff047807 */ /* 0x000fe40005800000 */
[----:B------:R-:W-:Y:S02]  /*0370*/  SEL R7, RZ, 0x1, !P2 ;  /* 0x00000001ff077807 */ /* 0x000fe40005000000 */
[----:B----4-:R-:W-:Y:S02]  /*0380*/  FSETP.NAN.AND P3, PT, R2, R2, PT ;  /* 0x000000020200720b */ /* 0x010fe40003f68000 */
[----:B------:R-:W-:Y:S02]  /*0390*/  FSETP.NAN.AND P2, PT, R3, R3, PT ;  /* 0x000000030300720b */ /* 0x000fe40003f48000 */
[----:B------:R-:W-:-:S02]  /*03a0*/  @!P1 SEL R6, R6, R19, !P4 ;  /* 0x0000001306069207 */ /* 0x000fc40006000000 */
[----:B------:R-:W-:Y:S02]  /*03b0*/  SEL R4, R4, 0x2, P0 ;  /* 0x0000000204047807 */ /* 0x000fe40000000000 */
[----:B------:R-:W-:Y:S02]  /*03c0*/  SEL R7, R7, 0x2, P4 ;  /* 0x0000000207077807 */ /* 0x000fe40002000000 */
[----:B------:R-:W-:Y:S02]  /*03d0*/  FSETP.GEU.AND P1, PT, R5, R2, PT ;  /* 0x000000020500720b */ /* 0x000fe40003f2e000 */
[----:B------:R-:W-:Y:S02]  /*03e0*/  FSETP.GEU.AND P0, PT, R6, R3, PT ;  /* 0x000000030600720b */ /* 0x000fe40003f0e000 */
[----:B------:R-:W-:Y:S02]  /*03f0*/  SEL R4, R4, 0x3, P1 ;  /* 0x0000000304047807 */ /* 0x000fe40000800000 */
[----:B------:R-:W-:-:S02]  /*0400*/  SEL R7, R7, 0x3, P0 ;  /* 0x0000000307077807 */ /* 0x000fc40000000000 */
[----:B------:R-:W-:Y:S02]  /*0410*/  IADD3 R10, P4, R0, UR6, RZ ;  /* 0x00000006000a7c10 */ /* 0x000fe4000ff9e0ff */
[----:B------:R-:W-:Y:S01]  /*0420*/  @!P3 SEL R2, R2, R5, !P1 ;  /* 0x000000050202b207 */ /* 0x000fe20004800000 */
[----:B------:R-:W-:Y:S01]  /*0430*/  IMAD R7, R7, 0x100, R4 ;  /* 0x0000010007077824 */ /* 0x000fe200078e0204 */
[----:B------:R-:W-:Y:S02]  /*0440*/  @!P2 SEL R3, R3, R6, !P0 ;  /* 0x000000060303a207 */ /* 0x000fe40004000000 */
[----:B------:R-:W-:-:S03]  /*0450*/  LEA.HI.X.SX32 R11, R0, UR7, 0x1, P4 ;  /* 0x00000007000b7c11 */ /* 0x000fc6000a0f0eff */
[----:B------:R-:W-:Y:S04]  /*0460*/  STG.E.64 desc[UR4][R8.64], R2 ;  /* 0x0000000208007986 */ /* 0x000fe8000c101b04 */
[----:B------:R-:W-:Y:S01]  /*0470*/  STG.E.U16 desc[UR4][R10.64], R7 ;  /* 0x000000070a007986 */ /* 0x000fe2000c101504 */
[----:B------:R-:W-:Y:S05]  /*0480*/  EXIT ;  /* 0x000000000000794d */ /* 0x000fea0003800000 */
.L_x_0:
[----:B------:R-:W-:-:S00]  /*0490*/  BRA `(.L_x_0) ;  /* 0xfffffffc00fc7947 */ /* 0x000fc0000383ffff */
[----:B------:R-:W-:-:S00]  /*04a0*/  NOP ;  /* 0x0000000000007918 */ /* 0x000fc00000000000 */
        /* <DEDUP_REMOVED lines=13> */
.L_x_1:


//--------------------- .nv.constant0.triton_poi_fused_max_pool2d_with_indices_105 --------------------------
	.section	.nv.constant0.triton_poi_fused_max_pool2d_with_indices_105,"a",@progbits
	.sectionflags	@""
	.align	4
.nv.constant0.triton_poi_fused_max_pool2d_with_indices_105:
	.zero		556
